//
// Generated by NVIDIA NVVM Compiler
//
// Compiler Build ID: CL-36424714
// Cuda compilation tools, release 13.0, V13.0.88
// Based on NVVM 20.0.0
//

.version 9.0
.target sm_100
.address_size 64

	// .globl	_Z9gpu_probev
.extern .func  (.param .b32 func_retval0) vprintf
(
	.param .b64 vprintf_param_0,
	.param .b64 vprintf_param_1
)
;
.global .align 1 .b8 $str[22] = {71, 80, 85, 32, 116, 104, 114, 101, 97, 100, 32, 37, 100, 32, 97, 99, 116, 105, 118, 101, 10};

.visible .entry _Z9gpu_probev()
{
	.local .align 8 .b8 	__local_depot0[8];
	.reg .b64 	%SP;
	.reg .b64 	%SPL;
	.reg .b32 	%r<4>;
	.reg .b64 	%rd<5>;

	mov.u64 	%SPL, __local_depot0;
	cvta.local.u64 	%SP, %SPL;
	add.u64 	%rd1, %SP, 0;
	add.u64 	%rd2, %SPL, 0;
	mov.u32 	%r1, %tid.x;
	st.local.u32 	[%rd2], %r1;
	mov.u64 	%rd3, $str;
	cvta.global.u64 	%rd4, %rd3;
	{ // callseq 0, 0
	.param .b64 param0;
	st.param.b64 	[param0], %rd4;
	.param .b64 param1;
	st.param.b64 	[param1], %rd1;
	.param .b32 retval0;
	call.uni (retval0), 
	vprintf, 
	(
	param0, 
	param1
	);
	ld.param.b32 	%r2, [retval0];
	} // callseq 0
	ret;

}


// ===== COMPILED SASS (sm_100) =====

	.target	sm_100

	.elftype	@"ET_EXEC"


//--------------------- .note.nv.tkinfo           --------------------------
	.section	.note.nv.tkinfo,"",@"SHT_NOTE"
	.sectionflags	@"SHF_NOTE_NV_TKINFO"
	.tkinfo
        /*0018*/ 	.word	0x00000002
        /*0030*/ 	.string	""
        /*0030*/ 	.string	"ptxas"
        /*0030*/ 	.string	"Cuda compilation tools, release 13.0, V13.0.88"
        /*0030*/ 	.string	"Build cuda_13.0.r13.0/compiler.36424714_0"
        /*0030*/ 	.string	"-arch sm_100 -m 64 "



//--------------------- .note.nv.cuinfo           --------------------------
	.section	.note.nv.cuinfo,"",@"SHT_NOTE"
	.sectionflags	@"SHF_NOTE_NV_CUINFO"
        /*0018*/ 	.short	0x0002
        /*001a*/ 	.short	0x0064
        /*001c*/ 	.short	0x0082
	.zero		2


//--------------------- .nv.info                  --------------------------
	.section	.nv.info,"",@"SHT_CUDA_INFO"
	.align	4


	//----- nvinfo : EIATTR_REGCOUNT
	.align		4
        /*0000*/ 	.byte	0x04, 0x2f
        /*0002*/ 	.short	(.L_2 - .L_1)
	.align		4
.L_1:
        /*0004*/ 	.word	index@(_Z9gpu_probev)
        /*0008*/ 	.word	0x00000018


	//----- nvinfo : EIATTR_FRAME_SIZE
	.align		4
.L_2:
        /*000c*/ 	.byte	0x04, 0x11
        /*000e*/ 	.short	(.L_4 - .L_3)
	.align		4
.L_3:
        /*0010*/ 	.word	index@(_Z9gpu_probev)
        /*0014*/ 	.word	0x00000008


	//----- nvinfo : EIATTR_MIN_STACK_SIZE
	.align		4
.L_4:
        /*0018*/ 	.byte	0x04, 0x12
        /*001a*/ 	.short	(.L_6 - .L_5)
	.align		4
.L_5:
        /*001c*/ 	.word	index@(_Z9gpu_probev)
        /*0020*/ 	.word	0x00000008
.L_6:


//--------------------- .nv.compat                --------------------------
	.section	.nv.compat,"",@"SHT_CUDA_COMPAT_INFO"
	.align	4
        /*0000*/ 	.byte	0x02, 0x09, 0x00, 0x00, 0x02, 0x02, 0x01, 0x00, 0x02, 0x05, 0x05, 0x00, 0x03, 0x07, 0x01, 0x01
        /*0010*/ 	.byte	0x02, 0x03, 0x00, 0x00, 0x02, 0x06, 0x01, 0x00, 0x04, 0x0b, 0x08, 0x00, 0x09, 0x00, 0x00, 0x00
        /*0020*/ 	.byte	0x00, 0x00, 0x00, 0x00


//--------------------- .nv.info._Z9gpu_probev    --------------------------
	.section	.nv.info._Z9gpu_probev,"",@"SHT_CUDA_INFO"
	.sectionflags	@""
	.align	4


	//----- nvinfo : EIATTR_CUDA_API_VERSION
	.align		4
        /*0000*/ 	.byte	0x04, 0x37
        /*0002*/ 	.short	(.L_8 - .L_7)
.L_7:
        /*0004*/ 	.word	0x00000082


	//----- nvinfo : EIATTR_SPARSE_MMA_MASK
	.align		4
.L_8:
        /*0008*/ 	.byte	0x03, 0x50
        /*000a*/ 	.short	0x0000


	//----- nvinfo : EIATTR_MAXREG_COUNT
	.align		4
        /*000c*/ 	.byte	0x03, 0x1b
        /*000e*/ 	.short	0x00ff


	//----- nvinfo : EIATTR_EXTERNS
	.align		4
        /*0010*/ 	.byte	0x04, 0x0f
        /*0012*/ 	.short	(.L_10 - .L_9)


	//   ....[0]....
	.align		4
.L_9:
        /*0014*/ 	.word	index@(vprintf)


	//----- nvinfo : EIATTR_MERCURY_ISA_VERSION
	.align		4
.L_10:
        /*0018*/ 	.byte	0x03, 0x5f
        /*001a*/ 	.short	0x0101


	//----- nvinfo : EIATTR_VRC_CTA_INIT_COUNT
	.align		4
        /*001c*/ 	.byte	0x02, 0x4a
	.zero		1
	.zero		1


	//----- nvinfo : EIATTR_SYSCALL_OFFSETS
	.align		4
        /*0020*/ 	.byte	0x04, 0x46
        /*0022*/ 	.short	(.L_12 - .L_11)


	//   ....[0]....
.L_11:
        /*0024*/ 	.word	0x000000e0


	//----- nvinfo : EIATTR_EXIT_INSTR_OFFSETS
	.align		4
.L_12:
        /*0028*/ 	.byte	0x04, 0x1c
        /*002a*/ 	.short	(.L_14 - .L_13)


	//   ....[0]....
.L_13:
        /*002c*/ 	.word	0x000000f0


	//----- nvinfo : EIATTR_SW_WAR
	.align		4
.L_14:
        /*0030*/ 	.byte	0x04, 0x36
        /*0032*/ 	.short	(.L_16 - .L_15)
.L_15:
        /*0034*/ 	.word	0x00000008
.L_16:


//--------------------- .nv.callgraph             --------------------------
	.section	.nv.callgraph,"",@"SHT_CUDA_CALLGRAPH"
	.align	4
	.sectionentsize	8
	.align		4
        /*0000*/ 	.word	0x00000000
	.align		4
        /*0004*/ 	.word	0xffffffff
	.align		4
        /*0008*/ 	.word	index@(_Z9gpu_probev)
	.align		4
        /*000c*/ 	.word	index@(vprintf)
	.align		4
        /*0010*/ 	.word	0x00000000
	.align		4
        /*0014*/ 	.word	0xfffffffe
	.align		4
        /*0018*/ 	.word	0x00000000
	.align		4
        /*001c*/ 	.word	0xfffffffd
	.align		4
        /*0020*/ 	.word	0x00000000
	.align		4
        /*0024*/ 	.word	0xfffffffc


//--------------------- .nv.constant4             --------------------------
	.section	.nv.constant4,"a",@progbits
	.align	8
	.align		8
.nv.constant4:
        /*0000*/ 	.dword	vprintf
	.align		8
        /*0008*/ 	.dword	$str


//--------------------- .text._Z9gpu_probev       --------------------------
	.section	.text._Z9gpu_probev,"ax",@progbits
	.align	128
        .global         _Z9gpu_probev
        .type           _Z9gpu_probev,@function
        .size           _Z9gpu_probev,(.L_x_2 - _Z9gpu_probev)
        .other          _Z9gpu_probev,@"STO_CUDA_ENTRY STV_DEFAULT"
_Z9gpu_probev:
.text._Z9gpu_probev:
[----:B------:R-:W0:Y:S01]  /*0000*/  LDC R1, c[0x0][0x37c] ;  /* 0x0000df00ff017b82 */ /* 0x000e220000000800 */
[----:B------:R-:W1:Y:S01]  /*0010*/  S2R R8, SR_TID.X ;  /* 0x0000000000087919 */ /* 0x000e620000002100 */
[----:B0-----:R-:W-:Y:S01]  /*0020*/  VIADD R1, R1, 0xfffffff8 ;  /* 0xfffffff801017836 */ /* 0x001fe20000000000 */
[----:B------:R-:W-:Y:S01]  /*0030*/  MOV R0, 0x0 ;  /* 0x0000000000007802 */ /* 0x000fe20000000f00 */
[----:B------:R-:W0:Y:S04]  /*0040*/  LDCU UR4, c[0x0][0x2f8] ;  /* 0x00005f00ff0477ac */ /* 0x000e280008000800 */
[----:B------:R2:W3:Y:S01]  /*0050*/  LDC.64 R2, c[0x4][R0] ;  /* 0x0100000000027b82 */ /* 0x0004e20000000a00 */
[----:B------:R-:W4:Y:S01]  /*0060*/  LDCU.64 UR6, c[0x4][0x8] ;  /* 0x01000100ff0677ac */ /* 0x000f220008000a00 */
[----:B------:R-:W5:Y:S01]  /*0070*/  LDCU UR5, c[0x0][0x2fc] ;  /* 0x00005f80ff0577ac */ /* 0x000f620008000800 */
[----:B0-----:R-:W-:Y:S01]  /*0080*/  IADD3 R6, P0, PT, R1, UR4, RZ ;  /* 0x0000000401067c10 */ /* 0x001fe2000ff1e0ff */
[----:B----4-:R-:W-:Y:S01]  /*0090*/  IMAD.U32 R4, RZ, RZ, UR6 ;  /* 0x00000006ff047e24 */ /* 0x010fe2000f8e00ff */
[----:B------:R-:W-:-:S03]  /*00a0*/  MOV R5, UR7 ;  /* 0x0000000700057c02 */ /* 0x000fc60008000f00 */
[----:B-----5:R-:W-:Y:S01]  /*00b0*/  IMAD.X R7, RZ, RZ, UR5, P0 ;  /* 0x00000005ff077e24 */ /* 0x020fe200080e06ff */
[----:B-1----:R2:W-:Y:S07]  /*00c0*/  STL [R1], R8 ;  /* 0x0000000801007387 */ /* 0x0025ee0000100800 */
[----:B------:R-:W-:-:S07]  /*00d0*/  LEPC R20, `(.L_x_0) ;  /* 0x000000001014794e */ /* 0x000fce0000000000 */
[----:B--23--:R-:W-:Y:S05]  /*00e0*/  CALL.ABS.NOINC R2 ;  /* 0x0000000002007343 */ /* 0x00cfea0003c00000 */
.L_x_0:
[----:B------:R-:W-:Y:S05]  /*00f0*/  EXIT ;  /* 0x000000000000794d */ /* 0x000fea0003800000 */
.L_x_1:
[----:B------:R-:W-:-:S00]  /*0100*/  BRA `(.L_x_1) ;  /* 0xfffffffc00fc7947 */ /* 0x000fc0000383ffff */
[----:B------:R-:W-:-:S00]  /*0110*/  NOP ;  /* 0x0000000000007918 */ /* 0x000fc00000000000 */
        /* <DEDUP_REMOVED lines=14> */
.L_x_2:


//--------------------- .nv.global.init           --------------------------
	.section	.nv.global.init,"aw",@progbits
.nv.global.init:
	.type		$str,@object
	.size		$str,(.L_0 - $str)
$str:
        /*0000*/ 	.byte	0x47, 0x50, 0x55, 0x20, 0x74, 0x68, 0x72, 0x65, 0x61, 0x64, 0x20, 0x25, 0x64, 0x20, 0x61, 0x63
        /*0010*/ 	.byte	0x74, 0x69, 0x76, 0x65, 0x0a, 0x00
.L_0:


//--------------------- .nv.shared.reserved.0     --------------------------
	.section	.nv.shared.reserved.0,"aw",@nobits
	.weak		__nv_reservedSMEM_offset_0_alias
	.size		__nv_reservedSMEM_offset_0_alias, 0, 64
	.other		__nv_reservedSMEM_offset_0_alias,@"STO_CUDA_RESERVED_SHARED STV_DEFAULT"
__nv_reservedSMEM_offset_0_alias:
	.zero		0
	.zero		64


//--------------------- .nv.constant0._Z9gpu_probev --------------------------
	.section	.nv.constant0._Z9gpu_probev,"a",@progbits
	.sectionflags	@""
	.align	4
.nv.constant0._Z9gpu_probev:
	.zero		896


//--------------------- SYMBOLS --------------------------

	.type		.nv.reservedSmem.offset0,@object
	.size		.nv.reservedSmem.offset0,0x4
	.type		vprintf,@function
